	.headerflags	@"EF_CUDA_TEXMODE_UNIFIED EF_CUDA_64BIT_ADDRESS EF_CUDA_ACCELERATORS EF_CUDA_SM90 EF_CUDA_VIRTUAL_SM(EF_CUDA_SM90)"
	.elftype	@"ET_EXEC"


//--------------------- .nv.info                  --------------------------
	.section	.nv.info,"",@"SHT_CUDA_INFO"
	.align	4


	//----- nvinfo : EIATTR_REGCOUNT
	.align		4
        /*0000*/ 	.byte	0x04, 0x2f
        /*0002*/ 	.short	(.L_3 - .L_2)
	.align		4
.L_2:
        /*0004*/ 	.word	index@(triton_poi_fused__native_batch_norm_legit_no_training_relu_26)
        /*0008*/ 	.word	0x00000013


	//----- nvinfo : EIATTR_MIN_STACK_SIZE
	.align		4
.L_3:
        /*000c*/ 	.byte	0x04, 0x12
        /*000e*/ 	.short	(.L_5 - .L_4)
	.align		4
.L_4:
        /*0010*/ 	.word	index@(triton_poi_fused__native_batch_norm_legit_no_training_relu_26)
        /*0014*/ 	.word	0x00000000


	//----- nvinfo : EIATTR_FRAME_SIZE
	.align		4
.L_5:
        /*0018*/ 	.byte	0x04, 0x11
        /*001a*/ 	.short	(.L_7 - .L_6)
	.align		4
.L_6:
        /*001c*/ 	.word	index@(triton_poi_fused__native_batch_norm_legit_no_training_relu_26)
        /*0020*/ 	.word	0x00000000


	//----- nvinfo : EIATTR_MIN_STACK_SIZE
	.align		4
.L_7:
        /*0024*/ 	.byte	0x04, 0x12
        /*0026*/ 	.short	(.L_9 - .L_8)
	.align		4
.L_8:
        /*0028*/ 	.word	index@(triton_poi_fused__native_batch_norm_legit_no_training_relu_26)
        /*002c*/ 	.word	0x00000000
.L_9:


//--------------------- .nv.info.triton_poi_fused__native_batch_norm_legit_no_training_relu_26 --------------------------
	.section	.nv.info.triton_poi_fused__native_batch_norm_legit_no_training_relu_26,"",@"SHT_CUDA_INFO"
	.sectionflags	@""
	.align	4


	//----- nvinfo : EIATTR_CUDA_API_VERSION
	.align		4
        /*0000*/ 	.byte	0x04, 0x37
        /*0002*/ 	.short	(.L_11 - .L_10)
.L_10:
        /*0004*/ 	.word	0x0000007c


	//----- nvinfo : EIATTR_KPARAM_INFO
	.align		4
.L_11:
        /*0008*/ 	.byte	0x04, 0x17
        /*000a*/ 	.short	(.L_13 - .L_12)
.L_12:
        /*000c*/ 	.word	0x00000000
        /*0010*/ 	.short	0x0006
        /*0012*/ 	.short	0x0030
        /*0014*/ 	.byte	0x00, 0xf0, 0x11, 0x00


	//----- nvinfo : EIATTR_KPARAM_INFO
	.align		4
.L_13:
        /*0018*/ 	.byte	0x04, 0x17
        /*001a*/ 	.short	(.L_15 - .L_14)
.L_14:
        /*001c*/ 	.word	0x00000000
        /*0020*/ 	.short	0x0005
        /*0022*/ 	.short	0x0028
        /*0024*/ 	.byte	0x00, 0xf4, 0x21, 0x00


	//----- nvinfo : EIATTR_KPARAM_INFO
	.align		4
.L_15:
        /*0028*/ 	.byte	0x04, 0x17
        /*002a*/ 	.short	(.L_17 - .L_16)
.L_16:
        /*002c*/ 	.word	0x00000000
        /*0030*/ 	.short	0x0004
        /*0032*/ 	.short	0x0020
        /*0034*/ 	.byte	0x00, 0xf4, 0x21, 0x00


	//----- nvinfo : EIATTR_KPARAM_INFO
	.align		4
.L_17:
        /*0038*/ 	.byte	0x04, 0x17
        /*003a*/ 	.short	(.L_19 - .L_18)
.L_18:
        /*003c*/ 	.word	0x00000000
        /*0040*/ 	.short	0x0003
        /*0042*/ 	.short	0x0018
        /*0044*/ 	.byte	0x00, 0xf4, 0x21, 0x00


	//----- nvinfo : EIATTR_KPARAM_INFO
	.align		4
.L_19:
        /*0048*/ 	.byte	0x04, 0x17
        /*004a*/ 	.short	(.L_21 - .L_20)
.L_20:
        /*004c*/ 	.word	0x00000000
        /*0050*/ 	.short	0x0002
        /*0052*/ 	.short	0x0010
        /*0054*/ 	.byte	0x00, 0xf4, 0x21, 0x00


	//----- nvinfo : EIATTR_KPARAM_INFO
	.align		4
.L_21:
        /*0058*/ 	.byte	0x04, 0x17
        /*005a*/ 	.short	(.L_23 - .L_22)
.L_22:
        /*005c*/ 	.word	0x00000000
        /*0060*/ 	.short	0x0001
        /*0062*/ 	.short	0x0008
        /*0064*/ 	.byte	0x00, 0xf4, 0x21, 0x00


	//----- nvinfo : EIATTR_KPARAM_INFO
	.align		4
.L_23:
        /*0068*/ 	.byte	0x04, 0x17
        /*006a*/ 	.short	(.L_25 - .L_24)
.L_24:
        /*006c*/ 	.word	0x00000000
        /*0070*/ 	.short	0x0000
        /*0072*/ 	.short	0x0000
        /*0074*/ 	.byte	0x00, 0xf4, 0x21, 0x00


	//----- nvinfo : EIATTR_SPARSE_MMA_MASK
	.align		4
.L_25:
        /*0078*/ 	.byte	0x03, 0x50
        /*007a*/ 	.short	0x0000


	//----- nvinfo : EIATTR_MAXREG_COUNT
	.align		4
        /*007c*/ 	.byte	0x03, 0x1b
        /*007e*/ 	.short	0x00ff


	//----- nvinfo : EIATTR_EXIT_INSTR_OFFSETS
	.align		4
        /*0080*/ 	.byte	0x04, 0x1c
        /*0082*/ 	.short	(.L_27 - .L_26)


	//   ....[0]....
.L_26:
        /*0084*/ 	.word	0x00000380


	//   ....[1]....
        /*0088*/ 	.word	0x000003a0


	//----- nvinfo : EIATTR_REQNTID
	.align		4
.L_27:
        /*008c*/ 	.byte	0x04, 0x10
        /*008e*/ 	.short	(.L_29 - .L_28)
.L_28:
        /*0090*/ 	.word	0x00000080
        /*0094*/ 	.word	0x00000001
        /*0098*/ 	.word	0x00000001


	//----- nvinfo : EIATTR_CBANK_PARAM_SIZE
	.align		4
.L_29:
        /*009c*/ 	.byte	0x03, 0x19
        /*009e*/ 	.short	0x0034


	//----- nvinfo : EIATTR_PARAM_CBANK
	.align		4
        /*00a0*/ 	.byte	0x04, 0x0a
        /*00a2*/ 	.short	(.L_31 - .L_30)
	.align		4
.L_30:
        /*00a4*/ 	.word	index@(.nv.constant0.triton_poi_fused__native_batch_norm_legit_no_training_relu_26)
        /*00a8*/ 	.short	0x0210
        /*00aa*/ 	.short	0x0034


	//----- nvinfo : EIATTR_SW_WAR
	.align		4
.L_31:
        /*00ac*/ 	.byte	0x04, 0x36
        /*00ae*/ 	.short	(.L_33 - .L_32)
.L_32:
        /*00b0*/ 	.word	0x00000008
.L_33:


//--------------------- .nv.callgraph             --------------------------
	.section	.nv.callgraph,"",@"SHT_CUDA_CALLGRAPH"
	.align	4
	.sectionentsize	8
	.align		4
        /*0000*/ 	.word	0x00000000
	.align		4
        /*0004*/ 	.word	0xffffffff
	.align		4
        /*0008*/ 	.word	0x00000000
	.align		4
        /*000c*/ 	.word	0xfffffffe
	.align		4
        /*0010*/ 	.word	0x00000000
	.align		4
        /*0014*/ 	.word	0xfffffffd
	.align		4
        /*0018*/ 	.word	0x00000000
	.align		4
        /*001c*/ 	.word	0xfffffffc


//--------------------- .nv.constant4             --------------------------
	.section	.nv.constant4,"a",@progbits
	.align	8
	.align		8
.nv.constant4:
        /*0000*/ 	.dword	_$_str
	.align		8
        /*0008*/ 	.dword	_$_str_$_2


//--------------------- .text.triton_poi_fused__native_batch_norm_legit_no_training_relu_26 --------------------------
	.section	.text.triton_poi_fused__native_batch_norm_legit_no_training_relu_26,"ax",@progbits
	.align	128
        .global         triton_poi_fused__native_batch_norm_legit_no_training_relu_26
        .type           triton_poi_fused__native_batch_norm_legit_no_training_relu_26,@function
        .size           triton_poi_fused__native_batch_norm_legit_no_training_relu_26,(.L_x_1 - triton_poi_fused__native_batch_norm_legit_no_training_relu_26)
        .other          triton_poi_fused__native_batch_norm_legit_no_training_relu_26,@"STO_CUDA_ENTRY STV_DEFAULT"
triton_poi_fused__native_batch_norm_legit_no_training_relu_26:
.text.triton_poi_fused__native_batch_norm_legit_no_training_relu_26:
[----:B------:R-:W0:Y:S01]  /*0000*/  LDC R1, c[0x0][0x28] ;  /* 0x00000a00ff017b82 */ /* 0x000e220000000800 */
[----:B------:R-:W1:Y:S07]  /*0010*/  S2R R0, SR_TID.X ;  /* 0x0000000000007919 */ /* 0x000e6e0000002100 */
[----:B------:R-:W2:Y:S01]  /*0020*/  LDC.64 R8, c[0x0][0x220] ;  /* 0x00008800ff087b82 */ /* 0x000ea20000000a00 */
[----:B------:R-:W-:Y:S01]  /*0030*/  HFMA2.MMA R14, -RZ, RZ, 0, 0 ;  /* 0x00000000ff0e7435 */ /* 0x000fe200000001ff */
[----:B------:R-:W-:Y:S01]  /*0040*/  ULDC.64 UR4, c[0x0][0x208] ;  /* 0x0000820000047ab9 */ /* 0x000fe20000000a00 */
[----:B------:R-:W3:Y:S05]  /*0050*/  S2R R3, SR_CTAID.X ;  /* 0x0000000000037919 */ /* 0x000eea0000002500 */
[----:B------:R-:W4:Y:S08]  /*0060*/  LDC.64 R6, c[0x0][0x218] ;  /* 0x00008600ff067b82 */ /* 0x000f300000000a00 */
[----:B------:R-:W5:Y:S08]  /*0070*/  LDC.64 R10, c[0x0][0x228] ;  /* 0x00008a00ff0a7b82 */ /* 0x000f700000000a00 */
[----:B------:R-:W4:Y:S01]  /*0080*/  LDC.64 R12, c[0x0][0x230] ;  /* 0x00008c00ff0c7b82 */ /* 0x000f220000000a00 */
[----:B-1----:R-:W-:-:S02]  /*0090*/  LOP3.LUT R0, R0, 0x7f, RZ, 0xc0, !PT ;  /* 0x0000007f00007812 */ /* 0x002fc400078ec0ff */
[----:B---3--:R-:W-:Y:S02]  /*00a0*/  SHF.R.S32.HI R2, RZ, 0x18, R3 ;  /* 0x00000018ff027819 */ /* 0x008fe40000011403 */
[----:B------:R-:W-:Y:S02]  /*00b0*/  LEA R0, R3, R0, 0x7 ;  /* 0x0000000003007211 */ /* 0x000fe400078e38ff */
[----:B------:R-:W-:Y:S02]  /*00c0*/  SGXT R3, R2, 0x1 ;  /* 0x000000010203781a */ /* 0x000fe40000000200 */
[----:B------:R-:W-:Y:S02]  /*00d0*/  ISETP.GE.AND P0, PT, R0, 0x1400, PT ;  /* 0x000014000000780c */ /* 0x000fe40003f06270 */
[----:B------:R-:W-:-:S04]  /*00e0*/  LEA.HI R3, R3, R0, RZ, 0x2 ;  /* 0x0000000003037211 */ /* 0x000fc800078f10ff */
[----:B------:R-:W-:-:S05]  /*00f0*/  SHF.R.S32.HI R3, RZ, 0x2, R3 ;  /* 0x00000002ff037819 */ /* 0x000fca0000011403 */
[----:B------:R-:W-:-:S05]  /*0100*/  IMAD.HI R2, R3, 0x66666667, RZ ;  /* 0x6666666703027827 */ /* 0x000fca00078e02ff */
[----:B------:R-:W-:-:S04]  /*0110*/  SHF.R.U32.HI R5, RZ, 0x1f, R2 ;  /* 0x0000001fff057819 */ /* 0x000fc80000011602 */
[----:B------:R-:W-:Y:S02]  /*0120*/  LEA.HI.SX32 R2, R2, R5, 0x19 ;  /* 0x0000000502027211 */ /* 0x000fe400078fcaff */
[----:B------:R-:W1:Y:S03]  /*0130*/  LDC.64 R4, c[0x0][0x210] ;  /* 0x00008400ff047b82 */ /* 0x000e660000000a00 */
[----:B------:R-:W-:-:S04]  /*0140*/  IMAD R15, R2, -0x140, R3 ;  /* 0xfffffec0020f7824 */ /* 0x000fc800078e0203 */
[----:B--2---:R-:W-:-:S05]  /*0150*/  IMAD.WIDE R8, R15, 0x4, R8 ;  /* 0x000000040f087825 */ /* 0x004fca00078e0208 */
[----:B------:R5:W2:Y:S01]  /*0160*/  @!P0 LDG.E.EL R14, desc[UR4][R8.64] ;  /* 0x00000004080e8981 */ /* 0x000aa2000c2e1900 */
[----:B------:R-:W-:Y:S01]  /*0170*/  CS2R R2, SRZ ;  /* 0x0000000000027805 */ /* 0x000fe2000001ff00 */
[----:B----4-:R-:W-:-:S05]  /*0180*/  IMAD.WIDE R6, R15, 0x4, R6 ;  /* 0x000000040f067825 */ /* 0x010fca00078e0206 */
[----:B------:R-:W3:Y:S01]  /*0190*/  @!P0 LDG.E.EL R3, desc[UR4][R6.64] ;  /* 0x0000000406038981 */ /* 0x000ee2000c2e1900 */
[----:B-1----:R-:W-:-:S04]  /*01a0*/  IMAD.WIDE R4, R0, 0x4, R4 ;  /* 0x0000000400047825 */ /* 0x002fc800078e0204 */
[C---:B-----5:R-:W-:Y:S01]  /*01b0*/  IMAD.WIDE R8, R15.reuse, 0x4, R10 ;  /* 0x000000040f087825 */ /* 0x060fe200078e020a */
[----:B------:R1:W3:Y:S03]  /*01c0*/  @!P0 LDG.E R2, desc[UR4][R4.64] ;  /* 0x0000000404028981 */ /* 0x0002e6000c1e1900 */
[----:B0-----:R-:W-:Y:S01]  /*01d0*/  IMAD.WIDE R10, R15, 0x4, R12 ;  /* 0x000000040f0a7825 */ /* 0x001fe200078e020c */
[----:B------:R-:W-:-:S06]  /*01e0*/  CS2R R12, SRZ ;  /* 0x00000000000c7805 */ /* 0x000fcc000001ff00 */
[----:B------:R-:W4:Y:S01]  /*01f0*/  @!P0 LDG.E.EL R12, desc[UR4][R8.64] ;  /* 0x00000004080c8981 */ /* 0x000f22000c2e1900 */
[----:B------:R-:W-:Y:S01]  /*0200*/  MOV R16, 0x3e800000 ;  /* 0x3e80000000107802 */ /* 0x000fe20000000f00 */
[----:B-1----:R-:W0:Y:S02]  /*0210*/  LDC.64 R4, c[0x0][0x238] ;  /* 0x00008e00ff047b82 */ /* 0x002e240000000a00 */
[----:B------:R-:W4:Y:S01]  /*0220*/  @!P0 LDG.E.EL R13, desc[UR4][R10.64] ;  /* 0x000000040a0d8981 */ /* 0x000f22000c2e1900 */
[----:B------:R-:W-:-:S05]  /*0230*/  IMAD.HI R6, R0, 0x66666667, RZ ;  /* 0x6666666700067827 */ /* 0x000fca00078e02ff */
[----:B------:R-:W-:-:S04]  /*0240*/  SHF.R.U32.HI R7, RZ, 0x1f, R6 ;  /* 0x0000001fff077819 */ /* 0x000fc80000011606 */
[----:B------:R-:W-:-:S05]  /*0250*/  LEA.HI.SX32 R7, R6, R7, 0x17 ;  /* 0x0000000706077211 */ /* 0x000fca00078fbaff */
[----:B------:R-:W-:-:S04]  /*0260*/  IMAD R0, R7, -0x500, R0 ;  /* 0xfffffb0007007824 */ /* 0x000fc800078e0200 */
[----:B------:R-:W-:-:S04]  /*0270*/  IMAD R7, R7, 0x1800, R0 ;  /* 0x0000180007077824 */ /* 0x000fc800078e0200 */
[----:B0-----:R-:W-:-:S04]  /*0280*/  IMAD.WIDE R4, R7, 0x4, R4 ;  /* 0x0000000407047825 */ /* 0x001fc800078e0204 */
[----:B--2---:R-:W-:-:S04]  /*0290*/  FADD R14, R14, 0.0010000000474974513054 ;  /* 0x3a83126f0e0e7421 */ /* 0x004fc80000000000 */
[----:B------:R-:W0:Y:S02]  /*02a0*/  MUFU.SQRT R15, R14 ;  /* 0x0000000e000f7308 */ /* 0x000e240000002000 */
[C---:B0-----:R-:W-:Y:S02]  /*02b0*/  FSETP.GT.AND P1, PT, R15.reuse, 8.50705917302346158658e+37, PT ;  /* 0x7e8000000f00780b */ /* 0x041fe40003f24000 */
[----:B------:R-:W-:-:S11]  /*02c0*/  FSETP.GEU.AND P2, PT, R15, 1.175494350822287508e-38, PT ;  /* 0x008000000f00780b */ /* 0x000fd60003f4e000 */
[----:B------:R-:W-:-:S04]  /*02d0*/  @P1 FMUL R15, R15, 0.25 ;  /* 0x3e8000000f0f1820 */ /* 0x000fc80000400000 */
[----:B------:R-:W-:-:S06]  /*02e0*/  @!P2 FMUL R15, R15, 16777216 ;  /* 0x4b8000000f0fa820 */ /* 0x000fcc0000400000 */
[----:B------:R-:W0:Y:S01]  /*02f0*/  MUFU.RCP R15, R15 ;  /* 0x0000000f000f7308 */ /* 0x000e220000001000 */
[----:B------:R-:W-:Y:S01]  /*0300*/  FSEL R16, R16, 1, P1 ;  /* 0x3f80000010107808 */ /* 0x000fe20000800000 */
[----:B---3--:R-:W-:-:S04]  /*0310*/  FADD R2, -R3, R2 ;  /* 0x0000000203027221 */ /* 0x008fc80000000100 */
[----:B------:R-:W-:-:S04]  /*0320*/  @!P2 FMUL R16, R16, 16777216 ;  /* 0x4b8000001010a820 */ /* 0x000fc80000400000 */
[----:B0-----:R-:W-:-:S04]  /*0330*/  FMUL R3, R15, R16 ;  /* 0x000000100f037220 */ /* 0x001fc80000400000 */
[----:B------:R-:W-:-:S04]  /*0340*/  FMUL R2, R2, R3 ;  /* 0x0000000302027220 */ /* 0x000fc80000400000 */
[----:B----4-:R-:W-:-:S05]  /*0350*/  FFMA R2, R2, R12, R13 ;  /* 0x0000000c02027223 */ /* 0x010fca000000000d */
[----:B------:R-:W-:-:S04]  /*0360*/  FSETP.GEU.AND P1, PT, R2, RZ, PT ;  /* 0x000000ff0200720b */ /* 0x000fc80003f2e000 */
[----:B------:R-:W-:Y:S01]  /*0370*/  FSEL R3, R2, RZ, P1 ;  /* 0x000000ff02037208 */ /* 0x000fe20000800000 */
[----:B------:R-:W-:Y:S08]  /*0380*/  @P0 EXIT ;  /* 0x000000000000094d */ /* 0x000ff00003800000 */
[----:B------:R-:W-:Y:S01]  /*0390*/  STG.E desc[UR4][R4.64], R3 ;  /* 0x0000000304007986 */ /* 0x000fe2000c101904 */
[----:B------:R-:W-:Y:S05]  /*03a0*/  EXIT ;  /* 0x000000000000794d */ /* 0x000fea0003800000 */
.L_x_0:
[----:B------:R-:W-:-:S00]  /*03b0*/  BRA `(.L_x_0) ;  /* 0xfffffffc00fc7947 */ /* 0x000fc0000383ffff */
[----:B------:R-:W-:-:S00]  /*03c0*/  NOP ;  /* 0x0000000000007918 */ /* 0x000fc00000000000 */
        /* <DEDUP_REMOVED lines=11> */
.L_x_1:


//--------------------- .nv.global.init           --------------------------
	.section	.nv.global.init,"aw",@progbits
.nv.global.init:
	.type		_$_str,@object
	.size		_$_str,(_$_str_$_2 - _$_str)
_$_str:
        /*0000*/ 	.byte	0x5f, 0x5f, 0x43, 0x55, 0x44, 0x41, 0x5f, 0x46, 0x54, 0x5a, 0x00
	.type		_$_str_$_2,@object
	.size		_$_str_$_2,(.L_1 - _$_str_$_2)
_$_str_$_2:
        /*000b*/ 	.byte	0x5f, 0x5f, 0x43, 0x55, 0x44, 0x41, 0x5f, 0x50, 0x52, 0x45, 0x43, 0x5f, 0x53, 0x51, 0x52, 0x54
        /*001b*/ 	.byte	0x00
.L_1:


//--------------------- .nv.constant0.triton_poi_fused__native_batch_norm_legit_no_training_relu_26 --------------------------
	.section	.nv.constant0.triton_poi_fused__native_batch_norm_legit_no_training_relu_26,"a",@progbits
	.sectionflags	@""
	.align	4
.nv.constant0.triton_poi_fused__native_batch_norm_legit_no_training_relu_26:
	.zero		580
